//
// Generated by NVIDIA NVVM Compiler
//
// Compiler Build ID: CL-36424714
// Cuda compilation tools, release 13.0, V13.0.88
// Based on NVVM 20.0.0
//

.version 9.0
.target sm_100
.address_size 64

	// .globl	default_function_kernel

.visible .entry default_function_kernel(
	.param .u64 .ptr .align 1 default_function_kernel_param_0,
	.param .u64 .ptr .align 1 default_function_kernel_param_1
)
.maxntid 60
{
	.reg .pred 	%p<3>;
	.reg .b32 	%r<4>;
	.reg .b32 	%f<17>;
	.reg .b64 	%rd<8>;

	ld.param.u64 	%rd1, [default_function_kernel_param_0];
	ld.param.u64 	%rd2, [default_function_kernel_param_1];
	cvta.to.global.u64 	%rd3, %rd1;
	cvta.to.global.u64 	%rd4, %rd2;
	mov.u32 	%r1, %ctaid.x;
	mov.u32 	%r2, %tid.x;
	mad.lo.s32 	%r3, %r1, 60, %r2;
	mul.wide.u32 	%rd5, %r3, 4;
	add.s64 	%rd6, %rd4, %rd5;
	ld.global.nc.f32 	%f1, [%rd6];
	abs.f32 	%f2, %f1;
	mul.f32 	%f3, %f2, 0f4038AA3B;
	ex2.approx.ftz.f32 	%f4, %f3;
	add.f32 	%f5, %f4, 0f3F800000;
	rcp.approx.ftz.f32 	%f6, %f5;
	fma.rn.f32 	%f7, %f6, 0fC0000000, 0f3F800000;
	setp.ge.f32 	%p1, %f2, 0f41102CB4;
	selp.f32 	%f8, 0f3F800000, %f7, %p1;
	copysign.f32 	%f9, %f1, %f8;
	mul.f32 	%f10, %f1, %f1;
	fma.rn.f32 	%f11, %f10, 0f3C80F082, 0fBD563CAE;
	fma.rn.f32 	%f12, %f11, %f10, 0f3E085941;
	fma.rn.f32 	%f13, %f12, %f10, 0fBEAAA9ED;
	fma.rn.f32 	%f14, %f13, %f10, 0f00000000;
	fma.rn.f32 	%f15, %f14, %f1, %f1;
	setp.ge.f32 	%p2, %f2, 0f3F19999A;
	selp.f32 	%f16, %f9, %f15, %p2;
	add.s64 	%rd7, %rd3, %rd5;
	st.global.f32 	[%rd7], %f16;
	ret;

}


// ===== COMPILED SASS (sm_100) =====

	.target	sm_100

	.elftype	@"ET_EXEC"


//--------------------- .note.nv.tkinfo           --------------------------
	.section	.note.nv.tkinfo,"",@"SHT_NOTE"
	.sectionflags	@"SHF_NOTE_NV_TKINFO"
	.tkinfo
        /*0018*/ 	.word	0x00000002
        /*0030*/ 	.string	""
        /*0030*/ 	.string	"ptxas"
        /*0030*/ 	.string	"Cuda compilation tools, release 13.0, V13.0.88"
        /*0030*/ 	.string	"Build cuda_13.0.r13.0/compiler.36424714_0"
        /*0030*/ 	.string	"-arch sm_100 -m 64 "



//--------------------- .note.nv.cuinfo           --------------------------
	.section	.note.nv.cuinfo,"",@"SHT_NOTE"
	.sectionflags	@"SHF_NOTE_NV_CUINFO"
        /*0018*/ 	.short	0x0002
        /*001a*/ 	.short	0x0064
        /*001c*/ 	.short	0x0082
	.zero		2


//--------------------- .nv.info                  --------------------------
	.section	.nv.info,"",@"SHT_CUDA_INFO"
	.align	4


	//----- nvinfo : EIATTR_REGCOUNT
	.align		4
        /*0000*/ 	.byte	0x04, 0x2f
        /*0002*/ 	.short	(.L_1 - .L_0)
	.align		4
.L_0:
        /*0004*/ 	.word	index@(default_function_kernel)
        /*0008*/ 	.word	0x0000000e


	//----- nvinfo : EIATTR_FRAME_SIZE
	.align		4
.L_1:
        /*000c*/ 	.byte	0x04, 0x11
        /*000e*/ 	.short	(.L_3 - .L_2)
	.align		4
.L_2:
        /*0010*/ 	.word	index@(default_function_kernel)
        /*0014*/ 	.word	0x00000000


	//----- nvinfo : EIATTR_MIN_STACK_SIZE
	.align		4
.L_3:
        /*0018*/ 	.byte	0x04, 0x12
        /*001a*/ 	.short	(.L_5 - .L_4)
	.align		4
.L_4:
        /*001c*/ 	.word	index@(default_function_kernel)
        /*0020*/ 	.word	0x00000000
.L_5:


//--------------------- .nv.compat                --------------------------
	.section	.nv.compat,"",@"SHT_CUDA_COMPAT_INFO"
	.align	4
        /*0000*/ 	.byte	0x02, 0x09, 0x00, 0x00, 0x02, 0x02, 0x01, 0x00, 0x02, 0x05, 0x05, 0x00, 0x03, 0x07, 0x01, 0x01
        /*0010*/ 	.byte	0x02, 0x03, 0x00, 0x00, 0x02, 0x06, 0x01, 0x00, 0x04, 0x0b, 0x08, 0x00, 0x01, 0x00, 0x00, 0x00
        /*0020*/ 	.byte	0x00, 0x00, 0x00, 0x00


//--------------------- .nv.info.default_function_kernel --------------------------
	.section	.nv.info.default_function_kernel,"",@"SHT_CUDA_INFO"
	.sectionflags	@""
	.align	4


	//----- nvinfo : EIATTR_CUDA_API_VERSION
	.align		4
        /*0000*/ 	.byte	0x04, 0x37
        /*0002*/ 	.short	(.L_7 - .L_6)
.L_6:
        /*0004*/ 	.word	0x00000082


	//----- nvinfo : EIATTR_KPARAM_INFO
	.align		4
.L_7:
        /*0008*/ 	.byte	0x04, 0x17
        /*000a*/ 	.short	(.L_9 - .L_8)
.L_8:
        /*000c*/ 	.word	0x00000000
        /*0010*/ 	.short	0x0001
        /*0012*/ 	.short	0x0008
        /*0014*/ 	.byte	0x00, 0xf5, 0x21, 0x00


	//----- nvinfo : EIATTR_KPARAM_INFO
	.align		4
.L_9:
        /*0018*/ 	.byte	0x04, 0x17
        /*001a*/ 	.short	(.L_11 - .L_10)
.L_10:
        /*001c*/ 	.word	0x00000000
        /*0020*/ 	.short	0x0000
        /*0022*/ 	.short	0x0000
        /*0024*/ 	.byte	0x00, 0xf5, 0x21, 0x00


	//----- nvinfo : EIATTR_SPARSE_MMA_MASK
	.align		4
.L_11:
        /*0028*/ 	.byte	0x03, 0x50
        /*002a*/ 	.short	0x0000


	//----- nvinfo : EIATTR_MAXREG_COUNT
	.align		4
        /*002c*/ 	.byte	0x03, 0x1b
        /*002e*/ 	.short	0x00ff


	//----- nvinfo : EIATTR_MERCURY_ISA_VERSION
	.align		4
        /*0030*/ 	.byte	0x03, 0x5f
        /*0032*/ 	.short	0x0101


	//----- nvinfo : EIATTR_VRC_CTA_INIT_COUNT
	.align		4
        /*0034*/ 	.byte	0x02, 0x4a
	.zero		1
	.zero		1


	//----- nvinfo : EIATTR_EXIT_INSTR_OFFSETS
	.align		4
        /*0038*/ 	.byte	0x04, 0x1c
        /*003a*/ 	.short	(.L_13 - .L_12)


	//   ....[0]....
.L_12:
        /*003c*/ 	.word	0x000001c0


	//----- nvinfo : EIATTR_MAX_THREADS
	.align		4
.L_13:
        /*0040*/ 	.byte	0x04, 0x05
        /*0042*/ 	.short	(.L_15 - .L_14)
.L_14:
        /*0044*/ 	.word	0x0000003c
        /*0048*/ 	.word	0x00000001
        /*004c*/ 	.word	0x00000001


	//----- nvinfo : EIATTR_CBANK_PARAM_SIZE
	.align		4
.L_15:
        /*0050*/ 	.byte	0x03, 0x19
        /*0052*/ 	.short	0x0010


	//----- nvinfo : EIATTR_PARAM_CBANK
	.align		4
        /*0054*/ 	.byte	0x04, 0x0a
        /*0056*/ 	.short	(.L_17 - .L_16)
	.align		4
.L_16:
        /*0058*/ 	.word	index@(.nv.constant0.default_function_kernel)
        /*005c*/ 	.short	0x0380
        /*005e*/ 	.short	0x0010


	//----- nvinfo : EIATTR_SW_WAR
	.align		4
.L_17:
        /*0060*/ 	.byte	0x04, 0x36
        /*0062*/ 	.short	(.L_19 - .L_18)
.L_18:
        /*0064*/ 	.word	0x00000008
.L_19:


//--------------------- .nv.callgraph             --------------------------
	.section	.nv.callgraph,"",@"SHT_CUDA_CALLGRAPH"
	.align	4
	.sectionentsize	8
	.align		4
        /*0000*/ 	.word	0x00000000
	.align		4
        /*0004*/ 	.word	0xffffffff
	.align		4
        /*0008*/ 	.word	0x00000000
	.align		4
        /*000c*/ 	.word	0xfffffffe
	.align		4
        /*0010*/ 	.word	0x00000000
	.align		4
        /*0014*/ 	.word	0xfffffffd
	.align		4
        /*0018*/ 	.word	0x00000000
	.align		4
        /*001c*/ 	.word	0xfffffffc


//--------------------- .text.default_function_kernel --------------------------
	.section	.text.default_function_kernel,"ax",@progbits
	.align	128
        .global         default_function_kernel
        .type           default_function_kernel,@function
        .size           default_function_kernel,(.L_x_1 - default_function_kernel)
        .other          default_function_kernel,@"STO_CUDA_ENTRY STV_DEFAULT"
default_function_kernel:
.text.default_function_kernel:
[----:B------:R-:W-:Y:S01]  /*0000*/  LDC R1, c[0x0][0x37c] ;  /* 0x0000df00ff017b82 */ /* 0x000fe20000000800 */
[----:B------:R-:W0:Y:S07]  /*0010*/  S2R R7, SR_CTAID.X ;  /* 0x0000000000077919 */ /* 0x000e2e0000002500 */
[----:B------:R-:W1:Y:S01]  /*0020*/  LDC.64 R2, c[0x0][0x388] ;  /* 0x0000e200ff027b82 */ /* 0x000e620000000a00 */
[----:B------:R-:W2:Y:S01]  /*0030*/  LDCU.64 UR4, c[0x0][0x358] ;  /* 0x00006b00ff0477ac */ /* 0x000ea20008000a00 */
[----:B------:R-:W0:Y:S06]  /*0040*/  S2R R0, SR_TID.X ;  /* 0x0000000000007919 */ /* 0x000e2c0000002100 */
[----:B------:R-:W3:Y:S01]  /*0050*/  LDC.64 R4, c[0x0][0x380] ;  /* 0x0000e000ff047b82 */ /* 0x000ee20000000a00 */
[----:B0-----:R-:W-:-:S04]  /*0060*/  IMAD R7, R7, 0x3c, R0 ;  /* 0x0000003c07077824 */ /* 0x001fc800078e0200 */
[----:B-1----:R-:W-:-:S05]  /*0070*/  IMAD.WIDE.U32 R2, R7, 0x4, R2 ;  /* 0x0000000407027825 */ /* 0x002fca00078e0002 */
[----:B--2---:R3:W2:Y:S01]  /*0080*/  LDG.E.CONSTANT R6, desc[UR4][R2.64] ;  /* 0x0000000402067981 */ /* 0x0046a2000c1e9900 */
[----:B------:R-:W-:Y:S01]  /*0090*/  MOV R10, 0x3c80f082 ;  /* 0x3c80f082000a7802 */ /* 0x000fe20000000f00 */
[----:B------:R-:W-:Y:S02]  /*00a0*/  HFMA2 R9, -RZ, RZ, 1.875, 0 ;  /* 0x3f800000ff097431 */ /* 0x000fe400000001ff */
[----:B---3--:R-:W-:-:S04]  /*00b0*/  IMAD.WIDE.U32 R2, R7, 0x4, R4 ;  /* 0x0000000407027825 */ /* 0x008fc800078e0004 */
[C---:B--2---:R-:W-:Y:S01]  /*00c0*/  FMUL R0, |R6|.reuse, 2.8853900432586669922 ;  /* 0x4038aa3b06007820 */ /* 0x044fe20000400200 */
[C---:B------:R-:W-:Y:S01]  /*00d0*/  FMUL R11, R6.reuse, R6 ;  /* 0x00000006060b7220 */ /* 0x040fe20000400000 */
[C---:B------:R-:W-:Y:S02]  /*00e0*/  FSETP.GE.AND P1, PT, |R6|.reuse, 0.60000002384185791016, PT ;  /* 0x3f19999a0600780b */ /* 0x040fe40003f26200 */
[----:B------:R-:W-:Y:S01]  /*00f0*/  FSETP.GE.AND P0, PT, |R6|, 9.010913848876953125, PT ;  /* 0x41102cb40600780b */ /* 0x000fe20003f06200 */
[C---:B------:R-:W-:Y:S01]  /*0100*/  FFMA R10, R11.reuse, R10, -0.052303962409496307373 ;  /* 0xbd563cae0b0a7423 */ /* 0x040fe2000000000a */
[----:B------:R-:W0:Y:S02]  /*0110*/  MUFU.EX2 R0, R0 ;  /* 0x0000000000007308 */ /* 0x000e240000000800 */
[----:B0-----:R-:W-:Y:S01]  /*0120*/  FADD R8, R0, 1 ;  /* 0x3f80000000087421 */ /* 0x001fe20000000000 */
[----:B------:R-:W-:-:S04]  /*0130*/  FFMA R0, R11, R10, 0.1331529766321182251 ;  /* 0x3e0859410b007423 */ /* 0x000fc8000000000a */
[C---:B------:R-:W-:Y:S01]  /*0140*/  FFMA R0, R11.reuse, R0, -0.33332768082618713379 ;  /* 0xbeaaa9ed0b007423 */ /* 0x040fe20000000000 */
[----:B------:R-:W0:Y:S03]  /*0150*/  MUFU.RCP R8, R8 ;  /* 0x0000000800087308 */ /* 0x000e260000001000 */
[----:B------:R-:W-:Y:S01]  /*0160*/  FFMA R11, R11, R0, RZ ;  /* 0x000000000b0b7223 */ /* 0x000fe200000000ff */
[----:B0-----:R-:W-:-:S05]  /*0170*/  FFMA R9, R8, -2, R9 ;  /* 0xc000000008097823 */ /* 0x001fca0000000009 */
[----:B------:R-:W-:-:S04]  /*0180*/  FSEL R9, R9, 1, !P0 ;  /* 0x3f80000009097808 */ /* 0x000fc80004000000 */
[--C-:B------:R-:W-:Y:S01]  /*0190*/  LOP3.LUT R9, R9, 0x80000000, R6.reuse, 0xb8, !PT ;  /* 0x8000000009097812 */ /* 0x100fe200078eb806 */
[----:B------:R-:W-:-:S05]  /*01a0*/  @!P1 FFMA R9, R6, R11, R6 ;  /* 0x0000000b06099223 */ /* 0x000fca0000000006 */
[----:B------:R-:W-:Y:S01]  /*01b0*/  STG.E desc[UR4][R2.64], R9 ;  /* 0x0000000902007986 */ /* 0x000fe2000c101904 */
[----:B------:R-:W-:Y:S05]  /*01c0*/  EXIT ;  /* 0x000000000000794d */ /* 0x000fea0003800000 */
.L_x_0:
[----:B------:R-:W-:-:S00]  /*01d0*/  BRA `(.L_x_0) ;  /* 0xfffffffc00fc7947 */ /* 0x000fc0000383ffff */
[----:B------:R-:W-:-:S00]  /*01e0*/  NOP ;  /* 0x0000000000007918 */ /* 0x000fc00000000000 */
        /* <DEDUP_REMOVED lines=9> */
.L_x_1:


//--------------------- .nv.shared.reserved.0     --------------------------
	.section	.nv.shared.reserved.0,"aw",@nobits
	.weak		__nv_reservedSMEM_offset_0_alias
	.size		__nv_reservedSMEM_offset_0_alias, 0, 64
	.other		__nv_reservedSMEM_offset_0_alias,@"STO_CUDA_RESERVED_SHARED STV_DEFAULT"
__nv_reservedSMEM_offset_0_alias:
	.zero		0
	.zero		64


//--------------------- .nv.constant0.default_function_kernel --------------------------
	.section	.nv.constant0.default_function_kernel,"a",@progbits
	.sectionflags	@""
	.align	4
.nv.constant0.default_function_kernel:
	.zero		912


//--------------------- SYMBOLS --------------------------

	.type		.nv.reservedSmem.offset0,@object
	.size		.nv.reservedSmem.offset0,0x4
